//
// Generated by NVIDIA NVVM Compiler
//
// Compiler Build ID: CL-36424714
// Cuda compilation tools, release 13.0, V13.0.88
// Based on NVVM 20.0.0
//

.version 9.0
.target sm_100
.address_size 64

	// .globl	_Z12test_atomicsPiS_
.global .align 4 .b8 precalc_xorwow_matrix[102400];
.global .align 4 .b8 precalc_xorwow_offset_matrix[102400];
.global .align 4 .b8 mrg32k3aM1[2304];
.global .align 4 .b8 mrg32k3aM2[2304];
.global .align 4 .b8 mrg32k3aM1SubSeq[2016];
.global .align 4 .b8 mrg32k3aM2SubSeq[2016];
.global .align 4 .b8 mrg32k3aM1Seq[2304];
.global .align 4 .b8 mrg32k3aM2Seq[2304];
.const .align 8 .b8 __cr_lgamma_table[72];

.visible .entry _Z12test_atomicsPiS_(
	.param .u64 .ptr .align 1 _Z12test_atomicsPiS__param_0,
	.param .u64 .ptr .align 1 _Z12test_atomicsPiS__param_1
)
{
	.reg .pred 	%p<3>;
	.reg .b32 	%r<5>;
	.reg .b64 	%rd<5>;

	ld.param.u64 	%rd3, [_Z12test_atomicsPiS__param_0];
	ld.param.u64 	%rd2, [_Z12test_atomicsPiS__param_1];
	cvta.to.global.u64 	%rd1, %rd3;
$L__BB0_1:
	atom.relaxed.global.cas.b32 	%r1, [%rd1], 0, 1;
	setp.eq.s32 	%p1, %r1, 1;
	@%p1 bra 	$L__BB0_1;
	setp.ne.s32 	%p2, %r1, 0;
	@%p2 bra 	$L__BB0_4;
	cvta.to.global.u64 	%rd4, %rd2;
	ld.global.u32 	%r2, [%rd4];
	add.s32 	%r3, %r2, 1;
	st.global.u32 	[%rd4], %r3;
	atom.global.exch.b32 	%r4, [%rd1], 0;
$L__BB0_4:
	ret;

}


// ===== COMPILED SASS (sm_100) =====

	.target	sm_100

	.elftype	@"ET_EXEC"


//--------------------- .note.nv.tkinfo           --------------------------
	.section	.note.nv.tkinfo,"",@"SHT_NOTE"
	.sectionflags	@"SHF_NOTE_NV_TKINFO"
	.tkinfo
        /*0018*/ 	.word	0x00000002
        /*0030*/ 	.string	""
        /*0030*/ 	.string	"ptxas"
        /*0030*/ 	.string	"Cuda compilation tools, release 13.0, V13.0.88"
        /*0030*/ 	.string	"Build cuda_13.0.r13.0/compiler.36424714_0"
        /*0030*/ 	.string	"-arch sm_100 -m 64 "



//--------------------- .note.nv.cuinfo           --------------------------
	.section	.note.nv.cuinfo,"",@"SHT_NOTE"
	.sectionflags	@"SHF_NOTE_NV_CUINFO"
        /*0018*/ 	.short	0x0002
        /*001a*/ 	.short	0x0064
        /*001c*/ 	.short	0x0082
	.zero		2


//--------------------- .nv.info                  --------------------------
	.section	.nv.info,"",@"SHT_CUDA_INFO"
	.align	4


	//----- nvinfo : EIATTR_REGCOUNT
	.align		4
        /*0000*/ 	.byte	0x04, 0x2f
        /*0002*/ 	.short	(.L_10 - .L_9)
	.align		4
.L_9:
        /*0004*/ 	.word	index@(_Z12test_atomicsPiS_)
        /*0008*/ 	.word	0x0000000a


	//----- nvinfo : EIATTR_FRAME_SIZE
	.align		4
.L_10:
        /*000c*/ 	.byte	0x04, 0x11
        /*000e*/ 	.short	(.L_12 - .L_11)
	.align		4
.L_11:
        /*0010*/ 	.word	index@(_Z12test_atomicsPiS_)
        /*0014*/ 	.word	0x00000000


	//----- nvinfo : EIATTR_MIN_STACK_SIZE
	.align		4
.L_12:
        /*0018*/ 	.byte	0x04, 0x12
        /*001a*/ 	.short	(.L_14 - .L_13)
	.align		4
.L_13:
        /*001c*/ 	.word	index@(_Z12test_atomicsPiS_)
        /*0020*/ 	.word	0x00000000
.L_14:


//--------------------- .nv.compat                --------------------------
	.section	.nv.compat,"",@"SHT_CUDA_COMPAT_INFO"
	.align	4
        /*0000*/ 	.byte	0x02, 0x09, 0x00, 0x00, 0x02, 0x02, 0x01, 0x00, 0x02, 0x05, 0x05, 0x00, 0x03, 0x07, 0x01, 0x01
        /*0010*/ 	.byte	0x02, 0x03, 0x00, 0x00, 0x02, 0x06, 0x01, 0x00, 0x04, 0x0b, 0x08, 0x00, 0x09, 0x00, 0x00, 0x00
        /*0020*/ 	.byte	0x00, 0x00, 0x00, 0x00


//--------------------- .nv.info._Z12test_atomicsPiS_ --------------------------
	.section	.nv.info._Z12test_atomicsPiS_,"",@"SHT_CUDA_INFO"
	.sectionflags	@""
	.align	4


	//----- nvinfo : EIATTR_CUDA_API_VERSION
	.align		4
        /*0000*/ 	.byte	0x04, 0x37
        /*0002*/ 	.short	(.L_16 - .L_15)
.L_15:
        /*0004*/ 	.word	0x00000082


	//----- nvinfo : EIATTR_KPARAM_INFO
	.align		4
.L_16:
        /*0008*/ 	.byte	0x04, 0x17
        /*000a*/ 	.short	(.L_18 - .L_17)
.L_17:
        /*000c*/ 	.word	0x00000000
        /*0010*/ 	.short	0x0001
        /*0012*/ 	.short	0x0008
        /*0014*/ 	.byte	0x00, 0xf5, 0x21, 0x00


	//----- nvinfo : EIATTR_KPARAM_INFO
	.align		4
.L_18:
        /*0018*/ 	.byte	0x04, 0x17
        /*001a*/ 	.short	(.L_20 - .L_19)
.L_19:
        /*001c*/ 	.word	0x00000000
        /*0020*/ 	.short	0x0000
        /*0022*/ 	.short	0x0000
        /*0024*/ 	.byte	0x00, 0xf5, 0x21, 0x00


	//----- nvinfo : EIATTR_SPARSE_MMA_MASK
	.align		4
.L_20:
        /*0028*/ 	.byte	0x03, 0x50
        /*002a*/ 	.short	0x0000


	//----- nvinfo : EIATTR_MAXREG_COUNT
	.align		4
        /*002c*/ 	.byte	0x03, 0x1b
        /*002e*/ 	.short	0x00ff


	//----- nvinfo : EIATTR_MERCURY_ISA_VERSION
	.align		4
        /*0030*/ 	.byte	0x03, 0x5f
        /*0032*/ 	.short	0x0101


	//----- nvinfo : EIATTR_VRC_CTA_INIT_COUNT
	.align		4
        /*0034*/ 	.byte	0x02, 0x4a
	.zero		1
	.zero		1


	//----- nvinfo : EIATTR_EXIT_INSTR_OFFSETS
	.align		4
        /*0038*/ 	.byte	0x04, 0x1c
        /*003a*/ 	.short	(.L_22 - .L_21)


	//   ....[0]....
.L_21:
        /*003c*/ 	.word	0x000000b0


	//   ....[1]....
        /*0040*/ 	.word	0x00000120


	//----- nvinfo : EIATTR_CRS_STACK_SIZE
	.align		4
.L_22:
        /*0044*/ 	.byte	0x04, 0x1e
        /*0046*/ 	.short	(.L_24 - .L_23)
.L_23:
        /*0048*/ 	.word	0x00000000


	//----- nvinfo : EIATTR_CBANK_PARAM_SIZE
	.align		4
.L_24:
        /*004c*/ 	.byte	0x03, 0x19
        /*004e*/ 	.short	0x0010


	//----- nvinfo : EIATTR_PARAM_CBANK
	.align		4
        /*0050*/ 	.byte	0x04, 0x0a
        /*0052*/ 	.short	(.L_26 - .L_25)
	.align		4
.L_25:
        /*0054*/ 	.word	index@(.nv.constant0._Z12test_atomicsPiS_)
        /*0058*/ 	.short	0x0380
        /*005a*/ 	.short	0x0010


	//----- nvinfo : EIATTR_SW_WAR
	.align		4
.L_26:
        /*005c*/ 	.byte	0x04, 0x36
        /*005e*/ 	.short	(.L_28 - .L_27)
.L_27:
        /*0060*/ 	.word	0x00000008
.L_28:


//--------------------- .nv.callgraph             --------------------------
	.section	.nv.callgraph,"",@"SHT_CUDA_CALLGRAPH"
	.align	4
	.sectionentsize	8
	.align		4
        /*0000*/ 	.word	0x00000000
	.align		4
        /*0004*/ 	.word	0xffffffff
	.align		4
        /*0008*/ 	.word	0x00000000
	.align		4
        /*000c*/ 	.word	0xfffffffe
	.align		4
        /*0010*/ 	.word	0x00000000
	.align		4
        /*0014*/ 	.word	0xfffffffd
	.align		4
        /*0018*/ 	.word	0x00000000
	.align		4
        /*001c*/ 	.word	0xfffffffc


//--------------------- .nv.constant4             --------------------------
	.section	.nv.constant4,"a",@progbits
	.align	8
	.align		8
.nv.constant4:
        /*0000*/ 	.dword	precalc_xorwow_matrix
	.align		8
        /*0008*/ 	.dword	precalc_xorwow_offset_matrix
	.align		8
        /*0010*/ 	.dword	mrg32k3aM1
	.align		8
        /*0018*/ 	.dword	mrg32k3aM2
	.align		8
        /*0020*/ 	.dword	mrg32k3aM1SubSeq
	.align		8
        /*0028*/ 	.dword	mrg32k3aM2SubSeq
	.align		8
        /*0030*/ 	.dword	mrg32k3aM1Seq
	.align		8
        /*0038*/ 	.dword	mrg32k3aM2Seq


//--------------------- .nv.constant3             --------------------------
	.section	.nv.constant3,"a",@progbits
	.align	8
.nv.constant3:
	.type		__cr_lgamma_table,@object
	.size		__cr_lgamma_table,(.L_8 - __cr_lgamma_table)
__cr_lgamma_table:
        /*0000*/ 	.byte	0x00, 0x00, 0x00, 0x00, 0x00, 0x00, 0x00, 0x00, 0x00, 0x00, 0x00, 0x00, 0x00, 0x00, 0x00, 0x00
        /*0010*/ 	.byte	0xef, 0x39, 0xfa, 0xfe, 0x42, 0x2e, 0xe6, 0x3f, 0x02, 0x20, 0x2a, 0xfa, 0x0b, 0xab, 0xfc, 0x3f
        /*0020*/ 	.byte	0xf9, 0x2c, 0x92, 0x7c, 0xa7, 0x6c, 0x09, 0x40, 0xc9, 0x79, 0x44, 0x3c, 0x64, 0x26, 0x13, 0x40
        /*0030*/ 	.byte	0xca, 0x01, 0xcf, 0x3a, 0x27, 0x51, 0x1a, 0x40, 0x30, 0xcc, 0x2d, 0xf3, 0xe1, 0x0c, 0x21, 0x40
        /*0040*/ 	.byte	0x0d, 0xb7, 0xfc, 0x82, 0x8e, 0x35, 0x25, 0x40
.L_8:


//--------------------- .text._Z12test_atomicsPiS_ --------------------------
	.section	.text._Z12test_atomicsPiS_,"ax",@progbits
	.align	128
        .global         _Z12test_atomicsPiS_
        .type           _Z12test_atomicsPiS_,@function
        .size           _Z12test_atomicsPiS_,(.L_x_3 - _Z12test_atomicsPiS_)
        .other          _Z12test_atomicsPiS_,@"STO_CUDA_ENTRY STV_DEFAULT"
_Z12test_atomicsPiS_:
.text._Z12test_atomicsPiS_:
[----:B------:R-:W-:Y:S01]  /*0000*/  LDC R1, c[0x0][0x37c] ;  /* 0x0000df00ff017b82 */ /* 0x000fe20000000800 */
[----:B------:R-:W-:Y:S01]  /*0010*/  BSSY B0, `(.L_x_0) ;  /* 0x0000008000007945 */ /* 0x000fe20003800000 */
.L_x_1:
[----:B------:R-:W0:Y:S01]  /*0020*/  LDC.64 R2, c[0x0][0x380] ;  /* 0x0000e000ff027b82 */ /* 0x000e220000000a00 */
[----:B------:R-:W-:Y:S02]  /*0030*/  HFMA2 R4, -RZ, RZ, 0, 0 ;  /* 0x00000000ff047431 */ /* 0x000fe400000001ff */
[----:B------:R-:W-:Y:S01]  /*0040*/  IMAD.MOV.U32 R5, RZ, RZ, 0x1 ;  /* 0x00000001ff057424 */ /* 0x000fe200078e00ff */
[----:B------:R-:W-:Y:S05]  /*0050*/  YIELD ;  /* 0x0000000000007946 */ /* 0x000fea0003800000 */
[----:B0-----:R-:W2:Y:S02]  /*0060*/  ATOMG.E.CAS.STRONG.GPU PT, R0, [R2], R4, R5 ;  /* 0x00000004020073a9 */ /* 0x001ea400001ee105 */
[----:B--2---:R-:W-:-:S13]  /*0070*/  ISETP.NE.AND P0, PT, R0, 0x1, PT ;  /* 0x000000010000780c */ /* 0x004fda0003f05270 */
[----:B------:R-:W-:Y:S05]  /*0080*/  @!P0 BRA `(.L_x_1) ;  /* 0xfffffffc00e48947 */ /* 0x000fea000383ffff */
[----:B------:R-:W-:Y:S05]  /*0090*/  BSYNC B0 ;  /* 0x0000000000007941 */ /* 0x000fea0003800000 */
.L_x_0:
[----:B------:R-:W-:-:S13]  /*00a0*/  ISETP.NE.AND P0, PT, R0, RZ, PT ;  /* 0x000000ff0000720c */ /* 0x000fda0003f05270 */
[----:B------:R-:W-:Y:S05]  /*00b0*/  @P0 EXIT ;  /* 0x000000000000094d */ /* 0x000fea0003800000 */
[----:B------:R-:W0:Y:S01]  /*00c0*/  LDC.64 R4, c[0x0][0x388] ;  /* 0x0000e200ff047b82 */ /* 0x000e220000000a00 */
[----:B------:R-:W0:Y:S02]  /*00d0*/  LDCU.64 UR4, c[0x0][0x358] ;  /* 0x00006b00ff0477ac */ /* 0x000e240008000a00 */
[----:B0-----:R-:W2:Y:S02]  /*00e0*/  LDG.E R0, desc[UR4][R4.64] ;  /* 0x0000000404007981 */ /* 0x001ea4000c1e1900 */
[----:B--2---:R-:W-:-:S05]  /*00f0*/  VIADD R7, R0, 0x1 ;  /* 0x0000000100077836 */ /* 0x004fca0000000000 */
[----:B------:R-:W-:Y:S04]  /*0100*/  STG.E desc[UR4][R4.64], R7 ;  /* 0x0000000704007986 */ /* 0x000fe8000c101904 */
[----:B------:R-:W-:Y:S01]  /*0110*/  ATOMG.E.EXCH.STRONG.GPU PT, RZ, desc[UR4][R2.64], RZ ;  /* 0x800000ff02ff79a8 */ /* 0x000fe2000c1ef104 */
[----:B------:R-:W-:Y:S05]  /*0120*/  EXIT ;  /* 0x000000000000794d */ /* 0x000fea0003800000 */
.L_x_2:
[----:B------:R-:W-:-:S00]  /*0130*/  BRA `(.L_x_2) ;  /* 0xfffffffc00fc7947 */ /* 0x000fc0000383ffff */
[----:B------:R-:W-:-:S00]  /*0140*/  NOP ;  /* 0x0000000000007918 */ /* 0x000fc00000000000 */
        /* <DEDUP_REMOVED lines=11> */
.L_x_3:


//--------------------- .nv.global.init           --------------------------
	.section	.nv.global.init,"aw",@progbits
	.align	4
.nv.global.init:
	.type		mrg32k3aM1SubSeq,@object
	.size		mrg32k3aM1SubSeq,(mrg32k3aM2SubSeq - mrg32k3aM1SubSeq)
mrg32k3aM1SubSeq:
        /*0000*/ 	.byte	0x0b, 0xcc, 0xee, 0x04, 0x73, 0x29, 0x8b, 0x6f, 0xf6, 0x53, 0x03, 0xf6, 0x23, 0xf6, 0xea, 0xda
        /* <DEDUP_REMOVED lines=125> */
	.type		mrg32k3aM2SubSeq,@object
	.size		mrg32k3aM2SubSeq,(mrg32k3aM1 - mrg32k3aM2SubSeq)
mrg32k3aM2SubSeq:
        /* <DEDUP_REMOVED lines=126> */
	.type		mrg32k3aM1,@object
	.size		mrg32k3aM1,(mrg32k3aM1Seq - mrg32k3aM1)
mrg32k3aM1:
        /* <DEDUP_REMOVED lines=144> */
	.type		mrg32k3aM1Seq,@object
	.size		mrg32k3aM1Seq,(mrg32k3aM2 - mrg32k3aM1Seq)
mrg32k3aM1Seq:
        /* <DEDUP_REMOVED lines=144> */
	.type		mrg32k3aM2,@object
	.size		mrg32k3aM2,(mrg32k3aM2Seq - mrg32k3aM2)
mrg32k3aM2:
        /* <DEDUP_REMOVED lines=144> */
	.type		mrg32k3aM2Seq,@object
	.size		mrg32k3aM2Seq,(precalc_xorwow_matrix - mrg32k3aM2Seq)
mrg32k3aM2Seq:
        /* <DEDUP_REMOVED lines=144> */
	.type		precalc_xorwow_matrix,@object
	.size		precalc_xorwow_matrix,(precalc_xorwow_offset_matrix - precalc_xorwow_matrix)
precalc_xorwow_matrix:
        /* <DEDUP_REMOVED lines=6400> */
	.type		precalc_xorwow_offset_matrix,@object
	.size		precalc_xorwow_offset_matrix,(.L_1 - precalc_xorwow_offset_matrix)
precalc_xorwow_offset_matrix:
        /* <DEDUP_REMOVED lines=6400> */
.L_1:


//--------------------- .nv.shared.reserved.0     --------------------------
	.section	.nv.shared.reserved.0,"aw",@nobits
	.weak		__nv_reservedSMEM_offset_0_alias
	.size		__nv_reservedSMEM_offset_0_alias, 0, 64
	.other		__nv_reservedSMEM_offset_0_alias,@"STO_CUDA_RESERVED_SHARED STV_DEFAULT"
__nv_reservedSMEM_offset_0_alias:
	.zero		0
	.zero		64


//--------------------- .nv.constant0._Z12test_atomicsPiS_ --------------------------
	.section	.nv.constant0._Z12test_atomicsPiS_,"a",@progbits
	.sectionflags	@""
	.align	4
.nv.constant0._Z12test_atomicsPiS_:
	.zero		912


//--------------------- SYMBOLS --------------------------

	.type		.nv.reservedSmem.offset0,@object
	.size		.nv.reservedSmem.offset0,0x4
